	.headerflags	@"EF_CUDA_TEXMODE_UNIFIED EF_CUDA_64BIT_ADDRESS EF_CUDA_ACCELERATORS EF_CUDA_SM90 EF_CUDA_VIRTUAL_SM(EF_CUDA_SM90)"
	.elftype	@"ET_EXEC"


//--------------------- .nv.info                  --------------------------
	.section	.nv.info,"",@"SHT_CUDA_INFO"
	.align	4


	//----- nvinfo : EIATTR_REGCOUNT
	.align		4
        /*0000*/ 	.byte	0x04, 0x2f
        /*0002*/ 	.short	(.L_3 - .L_2)
	.align		4
.L_2:
        /*0004*/ 	.word	index@(triton_poi_fused__native_batch_norm_legit_no_training_cat_relu_45)
        /*0008*/ 	.word	0x00000016


	//----- nvinfo : EIATTR_MIN_STACK_SIZE
	.align		4
.L_3:
        /*000c*/ 	.byte	0x04, 0x12
        /*000e*/ 	.short	(.L_5 - .L_4)
	.align		4
.L_4:
        /*0010*/ 	.word	index@(triton_poi_fused__native_batch_norm_legit_no_training_cat_relu_45)
        /*0014*/ 	.word	0x00000000


	//----- nvinfo : EIATTR_FRAME_SIZE
	.align		4
.L_5:
        /*0018*/ 	.byte	0x04, 0x11
        /*001a*/ 	.short	(.L_7 - .L_6)
	.align		4
.L_6:
        /*001c*/ 	.word	index@(triton_poi_fused__native_batch_norm_legit_no_training_cat_relu_45)
        /*0020*/ 	.word	0x00000000


	//----- nvinfo : EIATTR_MIN_STACK_SIZE
	.align		4
.L_7:
        /*0024*/ 	.byte	0x04, 0x12
        /*0026*/ 	.short	(.L_9 - .L_8)
	.align		4
.L_8:
        /*0028*/ 	.word	index@(triton_poi_fused__native_batch_norm_legit_no_training_cat_relu_45)
        /*002c*/ 	.word	0x00000000
.L_9:


//--------------------- .nv.info.triton_poi_fused__native_batch_norm_legit_no_training_cat_relu_45 --------------------------
	.section	.nv.info.triton_poi_fused__native_batch_norm_legit_no_training_cat_relu_45,"",@"SHT_CUDA_INFO"
	.sectionflags	@""
	.align	4


	//----- nvinfo : EIATTR_CUDA_API_VERSION
	.align		4
        /*0000*/ 	.byte	0x04, 0x37
        /*0002*/ 	.short	(.L_11 - .L_10)
.L_10:
        /*0004*/ 	.word	0x0000007c


	//----- nvinfo : EIATTR_KPARAM_INFO
	.align		4
.L_11:
        /*0008*/ 	.byte	0x04, 0x17
        /*000a*/ 	.short	(.L_13 - .L_12)
.L_12:
        /*000c*/ 	.word	0x00000000
        /*0010*/ 	.short	0x0008
        /*0012*/ 	.short	0x0040
        /*0014*/ 	.byte	0x00, 0xf0, 0x11, 0x00


	//----- nvinfo : EIATTR_KPARAM_INFO
	.align		4
.L_13:
        /*0018*/ 	.byte	0x04, 0x17
        /*001a*/ 	.short	(.L_15 - .L_14)
.L_14:
        /*001c*/ 	.word	0x00000000
        /*0020*/ 	.short	0x0007
        /*0022*/ 	.short	0x0038
        /*0024*/ 	.byte	0x00, 0xf4, 0x21, 0x00


	//----- nvinfo : EIATTR_KPARAM_INFO
	.align		4
.L_15:
        /*0028*/ 	.byte	0x04, 0x17
        /*002a*/ 	.short	(.L_17 - .L_16)
.L_16:
        /*002c*/ 	.word	0x00000000
        /*0030*/ 	.short	0x0006
        /*0032*/ 	.short	0x0030
        /*0034*/ 	.byte	0x00, 0xf4, 0x21, 0x00


	//----- nvinfo : EIATTR_KPARAM_INFO
	.align		4
.L_17:
        /*0038*/ 	.byte	0x04, 0x17
        /*003a*/ 	.short	(.L_19 - .L_18)
.L_18:
        /*003c*/ 	.word	0x00000000
        /*0040*/ 	.short	0x0005
        /*0042*/ 	.short	0x0028
        /*0044*/ 	.byte	0x00, 0xf4, 0x21, 0x00


	//----- nvinfo : EIATTR_KPARAM_INFO
	.align		4
.L_19:
        /*0048*/ 	.byte	0x04, 0x17
        /*004a*/ 	.short	(.L_21 - .L_20)
.L_20:
        /*004c*/ 	.word	0x00000000
        /*0050*/ 	.short	0x0004
        /*0052*/ 	.short	0x0020
        /*0054*/ 	.byte	0x00, 0xf4, 0x21, 0x00


	//----- nvinfo : EIATTR_KPARAM_INFO
	.align		4
.L_21:
        /*0058*/ 	.byte	0x04, 0x17
        /*005a*/ 	.short	(.L_23 - .L_22)
.L_22:
        /*005c*/ 	.word	0x00000000
        /*0060*/ 	.short	0x0003
        /*0062*/ 	.short	0x0018
        /*0064*/ 	.byte	0x00, 0xf4, 0x21, 0x00


	//----- nvinfo : EIATTR_KPARAM_INFO
	.align		4
.L_23:
        /*0068*/ 	.byte	0x04, 0x17
        /*006a*/ 	.short	(.L_25 - .L_24)
.L_24:
        /*006c*/ 	.word	0x00000000
        /*0070*/ 	.short	0x0002
        /*0072*/ 	.short	0x0010
        /*0074*/ 	.byte	0x00, 0xf4, 0x21, 0x00


	//----- nvinfo : EIATTR_KPARAM_INFO
	.align		4
.L_25:
        /*0078*/ 	.byte	0x04, 0x17
        /*007a*/ 	.short	(.L_27 - .L_26)
.L_26:
        /*007c*/ 	.word	0x00000000
        /*0080*/ 	.short	0x0001
        /*0082*/ 	.short	0x0008
        /*0084*/ 	.byte	0x00, 0xf4, 0x21, 0x00


	//----- nvinfo : EIATTR_KPARAM_INFO
	.align		4
.L_27:
        /*0088*/ 	.byte	0x04, 0x17
        /*008a*/ 	.short	(.L_29 - .L_28)
.L_28:
        /*008c*/ 	.word	0x00000000
        /*0090*/ 	.short	0x0000
        /*0092*/ 	.short	0x0000
        /*0094*/ 	.byte	0x00, 0xf4, 0x21, 0x00


	//----- nvinfo : EIATTR_SPARSE_MMA_MASK
	.align		4
.L_29:
        /*0098*/ 	.byte	0x03, 0x50
        /*009a*/ 	.short	0x0000


	//----- nvinfo : EIATTR_MAXREG_COUNT
	.align		4
        /*009c*/ 	.byte	0x03, 0x1b
        /*009e*/ 	.short	0x00ff


	//----- nvinfo : EIATTR_EXIT_INSTR_OFFSETS
	.align		4
        /*00a0*/ 	.byte	0x04, 0x1c
        /*00a2*/ 	.short	(.L_31 - .L_30)


	//   ....[0]....
.L_30:
        /*00a4*/ 	.word	0x00000540


	//----- nvinfo : EIATTR_REQNTID
	.align		4
.L_31:
        /*00a8*/ 	.byte	0x04, 0x10
        /*00aa*/ 	.short	(.L_33 - .L_32)
.L_32:
        /*00ac*/ 	.word	0x00000080
        /*00b0*/ 	.word	0x00000001
        /*00b4*/ 	.word	0x00000001


	//----- nvinfo : EIATTR_CBANK_PARAM_SIZE
	.align		4
.L_33:
        /*00b8*/ 	.byte	0x03, 0x19
        /*00ba*/ 	.short	0x0044


	//----- nvinfo : EIATTR_PARAM_CBANK
	.align		4
        /*00bc*/ 	.byte	0x04, 0x0a
        /*00be*/ 	.short	(.L_35 - .L_34)
	.align		4
.L_34:
        /*00c0*/ 	.word	index@(.nv.constant0.triton_poi_fused__native_batch_norm_legit_no_training_cat_relu_45)
        /*00c4*/ 	.short	0x0210
        /*00c6*/ 	.short	0x0044


	//----- nvinfo : EIATTR_SW_WAR
	.align		4
.L_35:
        /*00c8*/ 	.byte	0x04, 0x36
        /*00ca*/ 	.short	(.L_37 - .L_36)
.L_36:
        /*00cc*/ 	.word	0x00000008
.L_37:


//--------------------- .nv.callgraph             --------------------------
	.section	.nv.callgraph,"",@"SHT_CUDA_CALLGRAPH"
	.align	4
	.sectionentsize	8
	.align		4
        /*0000*/ 	.word	0x00000000
	.align		4
        /*0004*/ 	.word	0xffffffff
	.align		4
        /*0008*/ 	.word	0x00000000
	.align		4
        /*000c*/ 	.word	0xfffffffe
	.align		4
        /*0010*/ 	.word	0x00000000
	.align		4
        /*0014*/ 	.word	0xfffffffd
	.align		4
        /*0018*/ 	.word	0x00000000
	.align		4
        /*001c*/ 	.word	0xfffffffc


//--------------------- .nv.constant4             --------------------------
	.section	.nv.constant4,"a",@progbits
	.align	8
	.align		8
.nv.constant4:
        /*0000*/ 	.dword	_$_str
	.align		8
        /*0008*/ 	.dword	_$_str_$_2


//--------------------- .text.triton_poi_fused__native_batch_norm_legit_no_training_cat_relu_45 --------------------------
	.section	.text.triton_poi_fused__native_batch_norm_legit_no_training_cat_relu_45,"ax",@progbits
	.align	128
        .global         triton_poi_fused__native_batch_norm_legit_no_training_cat_relu_45
        .type           triton_poi_fused__native_batch_norm_legit_no_training_cat_relu_45,@function
        .size           triton_poi_fused__native_batch_norm_legit_no_training_cat_relu_45,(.L_x_1 - triton_poi_fused__native_batch_norm_legit_no_training_cat_relu_45)
        .other          triton_poi_fused__native_batch_norm_legit_no_training_cat_relu_45,@"STO_CUDA_ENTRY STV_DEFAULT"
triton_poi_fused__native_batch_norm_legit_no_training_cat_relu_45:
.text.triton_poi_fused__native_batch_norm_legit_no_training_cat_relu_45:
[----:B------:R-:W-:Y:S01]  /*0000*/  LDC R1, c[0x0][0x28] ;  /* 0x00000a00ff017b82 */ /* 0x000fe20000000800 */
[----:B------:R-:W1:Y:S07]  /*0010*/  S2R R0, SR_TID.X ;  /* 0x0000000000007919 */ /* 0x000e6e0000002100 */
[----:B------:R-:W2:Y:S01]  /*0020*/  LDC.64 R8, c[0x0][0x228] ;  /* 0x00008a00ff087b82 */ /* 0x000ea20000000a00 */
[----:B------:R-:W-:Y:S01]  /*0030*/  IMAD.MOV.U32 R4, RZ, RZ, RZ ;  /* 0x000000ffff047224 */ /* 0x000fe200078e00ff */
[----:B------:R-:W-:Y:S01]  /*0040*/  ULDC.64 UR4, c[0x0][0x208] ;  /* 0x0000820000047ab9 */ /* 0x000fe20000000a00 */
[----:B------:R-:W3:Y:S01]  /*0050*/  S2R R3, SR_CTAID.X ;  /* 0x0000000000037919 */ /* 0x000ee20000002500 */
[----:B------:R-:W-:-:S04]  /*0060*/  ULDC.64 UR6, c[0x0][0x218] ;  /* 0x0000860000067ab9 */ /* 0x000fc80000000a00 */
[----:B------:R-:W4:Y:S01]  /*0070*/  LDC.64 R14, c[0x0][0x230] ;  /* 0x00008c00ff0e7b82 */ /* 0x000f220000000a00 */
[----:B-1----:R-:W-:-:S05]  /*0080*/  IMAD.SHL.U32 R0, R0, 0x2, RZ ;  /* 0x0000000200007824 */ /* 0x002fca00078e00ff */
[----:B------:R-:W-:-:S05]  /*0090*/  LOP3.LUT R0, R0, 0xfe, RZ, 0xc0, !PT ;  /* 0x000000fe00007812 */ /* 0x000fca00078ec0ff */
[----:B---3--:R-:W-:-:S05]  /*00a0*/  IMAD R3, R3, 0x100, R0 ;  /* 0x0000010003037824 */ /* 0x008fca00078e0200 */
[----:B------:R-:W-:-:S04]  /*00b0*/  SHF.R.S32.HI R2, RZ, 0x1f, R3 ;  /* 0x0000001fff027819 */ /* 0x000fc80000011403 */
[----:B------:R-:W-:-:S04]  /*00c0*/  LEA.HI R6, R2, R3, RZ, 0x4 ;  /* 0x0000000302067211 */ /* 0x000fc800078f20ff */
[----:B------:R-:W-:-:S05]  /*00d0*/  SHF.R.S32.HI R5, RZ, 0x4, R6 ;  /* 0x00000004ff057819 */ /* 0x000fca0000011406 */
[----:B------:R-:W-:-:S05]  /*00e0*/  IMAD.HI R0, R5, -0x6db6db6d, R4 ;  /* 0x9249249305007827 */ /* 0x000fca00078e0204 */
[----:B------:R-:W-:-:S04]  /*00f0*/  SHF.R.U32.HI R7, RZ, 0x1f, R0 ;  /* 0x0000001fff077819 */ /* 0x000fc80000011600 */
[----:B------:R-:W-:-:S05]  /*0100*/  LEA.HI.SX32 R7, R0, R7, 0x17 ;  /* 0x0000000700077211 */ /* 0x000fca00078fbaff */
[----:B------:R-:W-:Y:S02]  /*0110*/  IMAD R0, R7, -0x380, R5 ;  /* 0xfffffc8007007824 */ /* 0x000fe400078e0205 */
[----:B------:R-:W-:Y:S01]  /*0120*/  IMAD.MOV.U32 R2, RZ, RZ, RZ ;  /* 0x000000ffff027224 */ /* 0x000fe200078e00ff */
[----:B------:R-:W1:Y:S01]  /*0130*/  LDC.64 R4, c[0x0][0x210] ;  /* 0x00008400ff047b82 */ /* 0x000e620000000a00 */
[----:B--2---:R-:W-:-:S06]  /*0140*/  IMAD.WIDE R8, R0, 0x4, R8 ;  /* 0x0000000400087825 */ /* 0x004fcc00078e0208 */
[----:B------:R2:W3:Y:S01]  /*0150*/  LDG.E.EL R8, desc[UR4][R8.64] ;  /* 0x0000000408087981 */ /* 0x0004e2000c2e1900 */
[----:B------:R-:W-:Y:S01]  /*0160*/  IMAD.HI R7, R3, -0x6db6db6d, R2 ;  /* 0x9249249303077827 */ /* 0x000fe200078e0202 */
[----:B------:R-:W-:-:S03]  /*0170*/  LOP3.LUT R2, R6, 0xfffffff0, RZ, 0xc0, !PT ;  /* 0xfffffff006027812 */ /* 0x000fc600078ec0ff */
[----:B------:R-:W-:Y:S01]  /*0180*/  IMAD.SHL.U32 R11, R0, 0x10, RZ ;  /* 0x00000010000b7824 */ /* 0x000fe200078e00ff */
[----:B------:R-:W-:Y:S01]  /*0190*/  SHF.R.U32.HI R10, RZ, 0x1f, R7 ;  /* 0x0000001fff0a7819 */ /* 0x000fe20000011607 */
[----:B------:R-:W-:-:S03]  /*01a0*/  IMAD.IADD R2, R3, 0x1, -R2 ;  /* 0x0000000103027824 */ /* 0x000fc600078e0a02 */
[----:B------:R-:W-:Y:S02]  /*01b0*/  LEA.HI.SX32 R7, R7, R10, 0x13 ;  /* 0x0000000a07077211 */ /* 0x000fe400078f9aff */
[----:B------:R-:W-:-:S03]  /*01c0*/  SHF.R.S32.HI R12, RZ, 0x1f, R2 ;  /* 0x0000001fff0c7819 */ /* 0x000fc60000011402 */
[C---:B------:R-:W-:Y:S02]  /*01d0*/  IMAD.SHL.U32 R10, R7.reuse, 0x200, RZ ;  /* 0x00000200070a7824 */ /* 0x040fe400078e00ff */
[----:B------:R-:W-:-:S03]  /*01e0*/  IMAD R6, R7, -0x3800, R3 ;  /* 0xffffc80007067824 */ /* 0x000fc600078e0203 */
[----:B------:R-:W-:Y:S01]  /*01f0*/  IADD3 R19, P0, P1, R11, R2, R10 ;  /* 0x000000020b137210 */ /* 0x000fe2000791e00a */
[----:B------:R-:W-:Y:S01]  /*0200*/  IMAD R17, R7, 0x3600, R6 ;  /* 0x0000360007117824 */ /* 0x000fe200078e0206 */
[----:B--2---:R-:W-:Y:S02]  /*0210*/  SHF.R.S32.HI R9, RZ, 0x1f, R10 ;  /* 0x0000001fff097819 */ /* 0x004fe4000001140a */
[----:B------:R-:W-:Y:S01]  /*0220*/  SHF.R.S32.HI R2, RZ, 0x1f, R11 ;  /* 0x0000001fff027819 */ /* 0x000fe2000001140b */
[----:B-1----:R-:W-:Y:S01]  /*0230*/  IMAD.WIDE R16, R17, 0x4, R4 ;  /* 0x0000000411107825 */ /* 0x002fe200078e0204 */
[----:B------:R-:W1:Y:S01]  /*0240*/  LDC.64 R10, c[0x0][0x220] ;  /* 0x00008800ff0a7b82 */ /* 0x000e620000000a00 */
[----:B------:R-:W-:Y:S02]  /*0250*/  LEA R18, P2, R19, UR6, 0x2 ;  /* 0x0000000613127c11 */ /* 0x000fe4000f8410ff */
[----:B------:R-:W-:Y:S02]  /*0260*/  CS2R R4, SRZ ;  /* 0x0000000000047805 */ /* 0x000fe4000001ff00 */
[----:B------:R-:W-:-:S02]  /*0270*/  IADD3.X R2, R2, R12, R9, P0, P1 ;  /* 0x0000000c02027210 */ /* 0x000fc400007e2409 */
[C---:B------:R-:W-:Y:S02]  /*0280*/  ISETP.GE.AND P1, PT, R0.reuse, 0x360, PT ;  /* 0x000003600000780c */ /* 0x040fe40003f26270 */
[----:B------:R-:W-:Y:S01]  /*0290*/  ISETP.GT.AND P0, PT, R0, 0x35f, PT ;  /* 0x0000035f0000780c */ /* 0x000fe20003f04270 */
[----:B------:R-:W2:Y:S01]  /*02a0*/  LDC.64 R12, c[0x0][0x238] ;  /* 0x00008e00ff0c7b82 */ /* 0x000ea20000000a00 */
[----:B------:R-:W-:Y:S02]  /*02b0*/  CS2R R6, SRZ ;  /* 0x0000000000067805 */ /* 0x000fe4000001ff00 */
[----:B------:R-:W-:-:S07]  /*02c0*/  LEA.HI.X R19, R19, UR7, R2, 0x2, P2 ;  /* 0x0000000713137c11 */ /* 0x000fce00090f1402 */
[----:B------:R-:W5:Y:S04]  /*02d0*/  @!P1 LDG.E.64 R4, desc[UR4][R16.64] ;  /* 0x0000000410049981 */ /* 0x000f68000c1e1b00 */
[----:B------:R-:W5:Y:S01]  /*02e0*/  @P0 LDG.E.64 R6, desc[UR4][R18.64+-0xd800] ;  /* 0xff28000412060981 */ /* 0x000f62000c1e1b00 */
[----:B-1----:R-:W-:-:S05]  /*02f0*/  IMAD.WIDE R10, R0, 0x4, R10 ;  /* 0x00000004000a7825 */ /* 0x002fca00078e020a */
[----:B------:R1:W5:Y:S01]  /*0300*/  LDG.E.EL R2, desc[UR4][R10.64] ;  /* 0x000000040a027981 */ /* 0x000362000c2e1900 */
[----:B----4-:R-:W-:-:S04]  /*0310*/  IMAD.WIDE R14, R0, 0x4, R14 ;  /* 0x00000004000e7825 */ /* 0x010fc800078e020e */
[----:B--2---:R-:W-:Y:S02]  /*0320*/  IMAD.WIDE R12, R0, 0x4, R12 ;  /* 0x00000004000c7825 */ /* 0x004fe400078e020c */
[----:B------:R2:W4:Y:S01]  /*0330*/  LDG.E.EL R14, desc[UR4][R14.64] ;  /* 0x000000040e0e7981 */ /* 0x000522000c2e1900 */
[----:B-1----:R-:W1:Y:S03]  /*0340*/  LDC.64 R10, c[0x0][0x240] ;  /* 0x00009000ff0a7b82 */ /* 0x002e660000000a00 */
[----:B------:R-:W4:Y:S01]  /*0350*/  LDG.E.EL R13, desc[UR4][R12.64] ;  /* 0x000000040c0d7981 */ /* 0x000f22000c2e1900 */
[----:B-1----:R-:W-:-:S04]  /*0360*/  IMAD.WIDE R10, R3, 0x4, R10 ;  /* 0x00000004030a7825 */ /* 0x002fc800078e020a */
[----:B---3--:R-:W-:Y:S01]  /*0370*/  FADD R0, R8, 9.9999997473787516356e-06 ;  /* 0x3727c5ac08007421 */ /* 0x008fe20000000000 */
[----:B------:R-:W-:-:S03]  /*0380*/  IMAD.MOV.U32 R8, RZ, RZ, 0x3e800000 ;  /* 0x3e800000ff087424 */ /* 0x000fc600078e00ff */
[----:B------:R-:W1:Y:S02]  /*0390*/  MUFU.SQRT R16, R0 ;  /* 0x0000000000107308 */ /* 0x000e640000002000 */
[C---:B-1----:R-:W-:Y:S02]  /*03a0*/  FSETP.GT.AND P2, PT, R16.reuse, 8.50705917302346158658e+37, PT ;  /* 0x7e8000001000780b */ /* 0x042fe40003f44000 */
[----:B------:R-:W-:Y:S02]  /*03b0*/  FSETP.GEU.AND P3, PT, R16, 1.175494350822287508e-38, PT ;  /* 0x008000001000780b */ /* 0x000fe40003f6e000 */
[----:B--2---:R-:W-:Y:S02]  /*03c0*/  FSEL R15, R8, 1, P2 ;  /* 0x3f800000080f7808 */ /* 0x004fe40001000000 */
[----:B------:R-:W1:Y:S07]  /*03d0*/  LDC.64 R8, c[0x0][0x248] ;  /* 0x00009200ff087b82 */ /* 0x000e6e0000000a00 */
[----:B------:R-:W-:-:S02]  /*03e0*/  @P2 FMUL R16, R16, 0.25 ;  /* 0x3e80000010102820 */ /* 0x000fc40000400000 */
[----:B------:R-:W-:Y:S02]  /*03f0*/  @!P3 FMUL R15, R15, 16777216 ;  /* 0x4b8000000f0fb820 */ /* 0x000fe40000400000 */
[----:B------:R-:W-:-:S06]  /*0400*/  @!P3 FMUL R16, R16, 16777216 ;  /* 0x4b8000001010b820 */ /* 0x000fcc0000400000 */
[----:B------:R-:W2:Y:S01]  /*0410*/  MUFU.RCP R16, R16 ;  /* 0x0000001000107308 */ /* 0x000ea20000001000 */
[----:B-----5:R-:W-:Y:S02]  /*0420*/  SEL R4, R4, RZ, !P1 ;  /* 0x000000ff04047207 */ /* 0x020fe40004800000 */
[----:B------:R-:W-:Y:S02]  /*0430*/  SEL R5, R5, RZ, !P1 ;  /* 0x000000ff05057207 */ /* 0x000fe40004800000 */
[----:B------:R-:W-:Y:S01]  /*0440*/  @P1 SEL R4, R6, RZ, P0 ;  /* 0x000000ff06041207 */ /* 0x000fe20000000000 */
[----:B-1----:R-:W-:Y:S01]  /*0450*/  IMAD.WIDE R8, R3, 0x4, R8 ;  /* 0x0000000403087825 */ /* 0x002fe200078e0208 */
[----:B------:R-:W-:-:S03]  /*0460*/  @P1 SEL R5, R7, RZ, P0 ;  /* 0x000000ff07051207 */ /* 0x000fc60000000000 */
[C---:B------:R-:W-:Y:S02]  /*0470*/  FADD R0, -R2.reuse, R4 ;  /* 0x0000000402007221 */ /* 0x040fe40000000100 */
[----:B------:R-:W-:Y:S01]  /*0480*/  FADD R2, -R2, R5 ;  /* 0x0000000502027221 */ /* 0x000fe20000000100 */
[----:B--2---:R-:W-:Y:S01]  /*0490*/  FMUL R15, R16, R15 ;  /* 0x0000000f100f7220 */ /* 0x004fe20000400000 */
[----:B------:R-:W-:Y:S03]  /*04a0*/  STG.E.64 desc[UR4][R10.64], R4 ;  /* 0x000000040a007986 */ /* 0x000fe6000c101b04 */
[-C--:B------:R-:W-:Y:S01]  /*04b0*/  FMUL R0, R0, R15.reuse ;  /* 0x0000000f00007220 */ /* 0x080fe20000400000 */
[----:B------:R-:W-:-:S03]  /*04c0*/  FMUL R2, R2, R15 ;  /* 0x0000000f02027220 */ /* 0x000fc60000400000 */
[C-C-:B----4-:R-:W-:Y:S01]  /*04d0*/  FFMA R0, R14.reuse, R0, R13.reuse ;  /* 0x000000000e007223 */ /* 0x150fe2000000000d */
[----:B------:R-:W-:-:S04]  /*04e0*/  FFMA R2, R14, R2, R13 ;  /* 0x000000020e027223 */ /* 0x000fc8000000000d */
[----:B------:R-:W-:Y:S02]  /*04f0*/  FSETP.GEU.AND P0, PT, R0, RZ, PT ;  /* 0x000000ff0000720b */ /* 0x000fe40003f0e000 */
[----:B------:R-:W-:Y:S02]  /*0500*/  FSETP.GEU.AND P1, PT, R2, RZ, PT ;  /* 0x000000ff0200720b */ /* 0x000fe40003f2e000 */
[----:B------:R-:W-:Y:S02]  /*0510*/  FSEL R6, R0, RZ, P0 ;  /* 0x000000ff00067208 */ /* 0x000fe40000000000 */
[----:B------:R-:W-:-:S05]  /*0520*/  FSEL R7, R2, RZ, P1 ;  /* 0x000000ff02077208 */ /* 0x000fca0000800000 */
[----:B------:R-:W-:Y:S01]  /*0530*/  STG.E.64 desc[UR4][R8.64], R6 ;  /* 0x0000000608007986 */ /* 0x000fe2000c101b04 */
[----:B------:R-:W-:Y:S05]  /*0540*/  EXIT ;  /* 0x000000000000794d */ /* 0x000fea0003800000 */
.L_x_0:
[----:B------:R-:W-:-:S00]  /*0550*/  BRA `(.L_x_0) ;  /* 0xfffffffc00fc7947 */ /* 0x000fc0000383ffff */
[----:B------:R-:W-:-:S00]  /*0560*/  NOP ;  /* 0x0000000000007918 */ /* 0x000fc00000000000 */
        /* <DEDUP_REMOVED lines=9> */
.L_x_1:


//--------------------- .nv.global.init           --------------------------
	.section	.nv.global.init,"aw",@progbits
.nv.global.init:
	.type		_$_str,@object
	.size		_$_str,(_$_str_$_2 - _$_str)
_$_str:
        /*0000*/ 	.byte	0x5f, 0x5f, 0x43, 0x55, 0x44, 0x41, 0x5f, 0x46, 0x54, 0x5a, 0x00
	.type		_$_str_$_2,@object
	.size		_$_str_$_2,(.L_1 - _$_str_$_2)
_$_str_$_2:
        /*000b*/ 	.byte	0x5f, 0x5f, 0x43, 0x55, 0x44, 0x41, 0x5f, 0x50, 0x52, 0x45, 0x43, 0x5f, 0x53, 0x51, 0x52, 0x54
        /*001b*/ 	.byte	0x00
.L_1:


//--------------------- .nv.constant0.triton_poi_fused__native_batch_norm_legit_no_training_cat_relu_45 --------------------------
	.section	.nv.constant0.triton_poi_fused__native_batch_norm_legit_no_training_cat_relu_45,"a",@progbits
	.sectionflags	@""
	.align	4
.nv.constant0.triton_poi_fused__native_batch_norm_legit_no_training_cat_relu_45:
	.zero		596
